	.version 1.1
	.target compute_10, map_f64_to_f32
	// compiled with /home/mmurphy/sw/compiler/gpgpu/open64/src/targia32_nvisa/lib//be
	// nvopencc built on 2008-02-15

	.reg .u32 %ra<17>;
	.reg .u64 %rda<17>;
	.reg .f32 %fa<17>;
	.reg .f64 %fda<17>;
	.reg .u32 %rv<5>;
	.reg .u64 %rdv<5>;
	.reg .f32 %fv<5>;
	.reg .f64 %fdv<5>;


	//-----------------------------------------------------------
	// Compiling loop8.i (/tmp/ccBI#.x2XeHL)
	//-----------------------------------------------------------

	//-----------------------------------------------------------
	// Options:
	//-----------------------------------------------------------
	//  Target:ptx, ISA:compute_10, Endian:little, Pointer Size:32
	//  -O3	(Optimization level)
	//  -g0	(Debug level)
	//  -m2	(Report advisories)
	//-----------------------------------------------------------

	.file	1	"loop8.i"

	.shared .align 4 .b8 data1[12288];

	.entry doit
	{
	.reg .u32 %r<26>;
	.reg .f32 %f<25>;
	.reg .pred %p<5>;
	.loc	1	7	0
$LBB1_doit:
	.loc	1	9	0
	mov.s32 	%r1, %r2;            	// 
	mov.s32 	%r3, %r1;            	// 
	mov.s32 	%r4, %r5;            	// 
	setp.ge.s32 	%p1, %r1, %r4;   	// 
	@%p1 bra 	$Lt_0_9;            	// 
	mov.u32 	%r6, data1;          	// 
	sub.s32 	%r7, %r4, %r1;       	// 
	add.s32 	%r8, %r7, 7;         	// 
	shr.s32 	%r9, %r8, 31;        	// 
	mov.s32 	%r10, 7;             	// 
	and.b32 	%r11, %r9, %r10;     	// 
	add.s32 	%r12, %r11, %r8;     	// 
	shr.s32 	%r13, %r12, 3;       	// 
	mul.lo.u32 	%r14, %r1, 32;    	// 
	add.u32 	%r15, %r1, %r14;     	// 
	add.u32 	%r16, %r4, %r14;     	// 
	mul.lo.u32 	%r17, %r15, 4;    	// 
	mul.lo.u32 	%r18, %r16, 4;    	// 
	add.u32 	%r19, %r17, %r6;     	// 
	add.u32 	%r20, %r18, %r6;     	// 
	mov.s32 	%r21, %r13;          	// 
$Lt_0_11:
 //<loop> Loop body line 9, nesting depth: 1, estimated iterations: unknown
	mov.s32 	%r22, %r7;           	// 
	mov.s32 	%r23, %r19;          	// 
 //<loop> Part of loop body line 9, head labeled $Lt_0_11
	mov.s32 	%r24, %r22;          	// 
$Lt_0_14:
 //<loop> Loop body line 9, nesting depth: 2, estimated iterations: unknown
	.loc	1	11	0
	ld.shared.f32 	%f1, [%r23+8192];	// id:89 data1+0x0
	ld.shared.f32 	%f2, [%r23+4096];	// id:90 data1+0x0
	mul.f32 	%f3, %f2, %f1;       	// 
	st.shared.f32 	[%r23+0], %f3; 	// id:91 data1+0x0
	.loc	1	12	0
	ld.shared.f32 	%f4, [%r23+4224];	// id:92 data1+0x0
	mul.f32 	%f5, %f4, %f1;       	// 
	st.shared.f32 	[%r23+128], %f5;	// id:93 data1+0x0
	.loc	1	13	0
	ld.shared.f32 	%f6, [%r23+4352];	// id:94 data1+0x0
	ld.shared.f32 	%f7, [%r23+8448];	// id:95 data1+0x0
	mul.f32 	%f8, %f6, %f7;       	// 
	st.shared.f32 	[%r23+256], %f8;	// id:96 data1+0x0
	.loc	1	14	0
	ld.shared.f32 	%f9, [%r23+4480];	// id:97 data1+0x0
	ld.shared.f32 	%f10, [%r23+8576];	// id:98 data1+0x0
	mul.f32 	%f11, %f9, %f10;     	// 
	st.shared.f32 	[%r23+384], %f11;	// id:99 data1+0x0
	.loc	1	15	0
	ld.shared.f32 	%f12, [%r23+4608];	// id:100 data1+0x0
	ld.shared.f32 	%f13, [%r23+8704];	// id:101 data1+0x0
	mul.f32 	%f14, %f12, %f13;    	// 
	st.shared.f32 	[%r23+512], %f14;	// id:102 data1+0x0
	.loc	1	16	0
	ld.shared.f32 	%f15, [%r23+4736];	// id:103 data1+0x0
	ld.shared.f32 	%f16, [%r23+8832];	// id:104 data1+0x0
	mul.f32 	%f17, %f15, %f16;    	// 
	st.shared.f32 	[%r23+640], %f17;	// id:105 data1+0x0
	.loc	1	17	0
	ld.shared.f32 	%f18, [%r23+4864];	// id:106 data1+0x0
	ld.shared.f32 	%f19, [%r23+8960];	// id:107 data1+0x0
	mul.f32 	%f20, %f18, %f19;    	// 
	st.shared.f32 	[%r23+768], %f20;	// id:108 data1+0x0
	.loc	1	18	0
	ld.shared.f32 	%f21, [%r23+4992];	// id:109 data1+0x0
	ld.shared.f32 	%f22, [%r23+9088];	// id:110 data1+0x0
	mul.f32 	%f23, %f21, %f22;    	// 
	st.shared.f32 	[%r23+896], %f23;	// id:111 data1+0x0
	add.u32 	%r23, %r23, 4;       	// 
	setp.ne.s32 	%p2, %r23, %r20; 	// 
	@%p2 bra 	$Lt_0_14;           	// 
 //<loop> Part of loop body line 9, head labeled $Lt_0_11
	add.s32 	%r3, %r3, 8;         	// 
	add.u32 	%r20, %r20, 1024;    	// 
	add.u32 	%r19, %r19, 1024;    	// 
	setp.lt.s32 	%p3, %r3, %r4;   	// 
	@%p3 bra 	$Lt_0_11;           	// 
$Lt_0_9:
	.loc	1	21	0
	exit;                         	// 
$LDWend_doit:
	} // doit



// ===== COMPILED SASS (sm_100) =====

	.target	sm_100

	.elftype	@"ET_EXEC"


//--------------------- .note.nv.tkinfo           --------------------------
	.section	.note.nv.tkinfo,"",@"SHT_NOTE"
	.sectionflags	@"SHF_NOTE_NV_TKINFO"
	.tkinfo
        /*0018*/ 	.word	0x00000002
        /*0030*/ 	.string	""
        /*0030*/ 	.string	"ptxas"
        /*0030*/ 	.string	"Cuda compilation tools, release 13.0, V13.0.88"
        /*0030*/ 	.string	"Build cuda_13.0.r13.0/compiler.36424714_0"
        /*0030*/ 	.string	"-arch sm_100 "



//--------------------- .note.nv.cuinfo           --------------------------
	.section	.note.nv.cuinfo,"",@"SHT_NOTE"
	.sectionflags	@"SHF_NOTE_NV_CUINFO"
        /*0018*/ 	.short	0x0002
        /*001a*/ 	.short	0x000a
        /*001c*/ 	.short	0x0082
	.zero		2


//--------------------- .nv.info                  --------------------------
	.section	.nv.info,"",@"SHT_CUDA_INFO"
	.align	4


	//----- nvinfo : EIATTR_REGCOUNT
	.align		4
        /*0000*/ 	.byte	0x04, 0x2f
        /*0002*/ 	.short	(.L_1 - .L_0)
	.align		4
.L_0:
        /*0004*/ 	.word	index@(doit)
        /*0008*/ 	.word	0x0000001e


	//----- nvinfo : EIATTR_FRAME_SIZE
	.align		4
.L_1:
        /*000c*/ 	.byte	0x04, 0x11
        /*000e*/ 	.short	(.L_3 - .L_2)
	.align		4
.L_2:
        /*0010*/ 	.word	index@(doit)
        /*0014*/ 	.word	0x00000000


	//----- nvinfo : EIATTR_MIN_STACK_SIZE
	.align		4
.L_3:
        /*0018*/ 	.byte	0x04, 0x12
        /*001a*/ 	.short	(.L_5 - .L_4)
	.align		4
.L_4:
        /*001c*/ 	.word	index@(doit)
        /*0020*/ 	.word	0x00000000
.L_5:


//--------------------- .nv.compat                --------------------------
	.section	.nv.compat,"",@"SHT_CUDA_COMPAT_INFO"
	.align	4
        /*0000*/ 	.byte	0x02, 0x09, 0x00, 0x00, 0x02, 0x02, 0x01, 0x00, 0x02, 0x05, 0x05, 0x00, 0x03, 0x07, 0x01, 0x01
        /*0010*/ 	.byte	0x02, 0x03, 0x00, 0x00, 0x02, 0x06, 0x01, 0x00, 0x04, 0x0b, 0x08, 0x00, 0x09, 0x00, 0x00, 0x00
        /*0020*/ 	.byte	0x00, 0x00, 0x00, 0x00


//--------------------- .nv.info.doit             --------------------------
	.section	.nv.info.doit,"",@"SHT_CUDA_INFO"
	.sectionflags	@""
	.align	4


	//----- nvinfo : EIATTR_CUDA_API_VERSION
	.align		4
        /*0000*/ 	.byte	0x04, 0x37
        /*0002*/ 	.short	(.L_7 - .L_6)
.L_6:
        /*0004*/ 	.word	0x00000082


	//----- nvinfo : EIATTR_SPARSE_MMA_MASK
	.align		4
.L_7:
        /*0008*/ 	.byte	0x03, 0x50
        /*000a*/ 	.short	0x0000


	//----- nvinfo : EIATTR_MAXREG_COUNT
	.align		4
        /*000c*/ 	.byte	0x03, 0x1b
        /*000e*/ 	.short	0x00ff


	//----- nvinfo : EIATTR_MERCURY_ISA_VERSION
	.align		4
        /*0010*/ 	.byte	0x03, 0x5f
        /*0012*/ 	.short	0x0101


	//----- nvinfo : EIATTR_VRC_CTA_INIT_COUNT
	.align		4
        /*0014*/ 	.byte	0x02, 0x4a
	.zero		1
	.zero		1


	//----- nvinfo : EIATTR_EXIT_INSTR_OFFSETS
	.align		4
        /*0018*/ 	.byte	0x04, 0x1c
        /*001a*/ 	.short	(.L_9 - .L_8)


	//   ....[0]....
.L_8:
        /*001c*/ 	.word	0x00000010


	//   ....[1]....
        /*0020*/ 	.word	0x00000fe0


	//----- nvinfo : EIATTR_SW_WAR
	.align		4
.L_9:
        /*0024*/ 	.byte	0x04, 0x36
        /*0026*/ 	.short	(.L_11 - .L_10)
.L_10:
        /*0028*/ 	.word	0x00000008
.L_11:


//--------------------- .nv.callgraph             --------------------------
	.section	.nv.callgraph,"",@"SHT_CUDA_CALLGRAPH"
	.align	4
	.sectionentsize	8
	.align		4
        /*0000*/ 	.word	0x00000000
	.align		4
        /*0004*/ 	.word	0xffffffff
	.align		4
        /*0008*/ 	.word	0x00000000
	.align		4
        /*000c*/ 	.word	0xfffffffe
	.align		4
        /*0010*/ 	.word	0x00000000
	.align		4
        /*0014*/ 	.word	0xfffffffd
	.align		4
        /*0018*/ 	.word	0x00000000
	.align		4
        /*001c*/ 	.word	0xfffffffc


//--------------------- .text.doit                --------------------------
	.section	.text.doit,"ax",@progbits
	.align	128
.text.doit:
        .type           doit,@function
        .size           doit,(.L_x_7 - doit)
        .other          doit,@"STO_CUDA_ENTRY STV_DEFAULT"
doit:
[----:B------:R-:W-:-:S13]  /*0000*/  ISETP.GE.AND P0, PT, R0, R0, PT ;  /* 0x000000000000720c */ /* 0x000fda0003f06270 */
[----:B------:R-:W-:Y:S05]  /*0010*/  @P0 EXIT ;  /* 0x000000000000094d */ /* 0x000fea0003800000 */
[----:B------:R-:W0:Y:S01]  /*0020*/  S2UR UR6, SR_CgaCtaId ;  /* 0x00000000000679c3 */ /* 0x000e220000008800 */
[----:B------:R-:W-:Y:S01]  /*0030*/  UMOV UR4, 0x400 ;  /* 0x0000040000047882 */ /* 0x000fe20000000000 */
[----:B------:R-:W-:Y:S02]  /*0040*/  ULEA UR5, UR5, UR5, 0x5 ;  /* 0x0000000505057291 */ /* 0x000fe4000f8e28ff */
[----:B0-----:R-:W-:Y:S02]  /*0050*/  ULEA UR4, UR6, UR4, 0x18 ;  /* 0x0000000406047291 */ /* 0x001fe4000f8ec0ff */
[----:B------:R-:W-:Y:S02]  /*0060*/  ULEA UR6, UR7, UR7, 0x5 ;  /* 0x0000000707067291 */ /* 0x000fe4000f8e28ff */
[----:B------:R-:W-:Y:S02]  /*0070*/  ULEA UR5, UR5, UR4, 0x2 ;  /* 0x0000000405057291 */ /* 0x000fe4000f8e10ff */
[----:B------:R-:W-:-:S03]  /*0080*/  ULEA UR6, UR6, UR4, 0x2 ;  /* 0x0000000406067291 */ /* 0x000fc6000f8e10ff */
[----:B------:R-:W-:-:S09]  /*0090*/  UMOV UR4, UR7 ;  /* 0x0000000700047c82 */ /* 0x000fd20008000000 */
.L_x_5:
[----:B------:R-:W-:Y:S02]  /*00a0*/  UISETP.GE.AND UP0, UPT, UR5, UR6, UPT ;  /* 0x000000060500728c */ /* 0x000fe4000bf06270 */
[----:B------:R-:W-:Y:S01]  /*00b0*/  UIADD3 UR4, UPT, UPT, UR4, 0x8, URZ ;  /* 0x0000000804047890 */ /* 0x000fe2000fffe0ff */
[----:B------:R-:W-:-:S03]  /*00c0*/  UMOV UR7, UR5 ;  /* 0x0000000500077c82 */ /* 0x000fc60008000000 */
[----:B------:R-:W-:-:S03]  /*00d0*/  UISETP.GE.AND UP1, UPT, UR4, UR5, UPT ;  /* 0x000000050400728c */ /* 0x000fc6000bf26270 */
[----:B-----5:R-:W-:Y:S08]  /*00e0*/  BRA.U UP0, `(.L_x_0) ;  /* 0x0000000d00287547 */ /* 0x020ff0000b800000 */
[----:B------:R-:W-:Y:S02]  /*00f0*/  UIADD3 UR8, UPT, UPT, -UR7, UR6, URZ ;  /* 0x0000000607087290 */ /* 0x000fe4000fffe1ff */
[----:B------:R-:W-:Y:S02]  /*0100*/  UPLOP3.LUT UP0, UPT, UPT, UPT, UPT, 0x80, 0x8 ;  /* 0x000000000008789c */ /* 0x000fe40003f0f070 */
[----:B------:R-:W-:-:S09]  /*0110*/  UISETP.GT.AND UP2, UPT, UR8, 0xc, UPT ;  /* 0x0000000c0800788c */ /* 0x000fd2000bf44270 */
[----:B------:R-:W-:Y:S05]  /*0120*/  BRA.U !UP2, `(.L_x_1) ;  /* 0x000000090a047547 */ /* 0x000fea000b800000 */
[----:B------:R-:W-:Y:S02]  /*0130*/  UIADD3 UR8, UPT, UPT, UR6, -0xc, URZ ;  /* 0xfffffff406087890 */ /* 0x000fe4000fffe0ff */
[----:B------:R-:W-:-:S11]  /*0140*/  UPLOP3.LUT UP0, UPT, UPT, UPT, UPT, 0x40, 0x4 ;  /* 0x000000000004789c */ /* 0x000fd60003f0e870 */
.L_x_2:
[----:B------:R-:W-:Y:S04]  /*0150*/  LDS R0, [UR7+0x2000] ;  /* 0x00200007ff007984 */ /* 0x000fe80008000800 */
[----:B------:R-:W0:Y:S04]  /*0160*/  LDS R1, [UR7+0x1000] ;  /* 0x00100007ff017984 */ /* 0x000e280008000800 */
[----:B------:R-:W1:Y:S04]  /*0170*/  LDS R3, [UR7+0x1080] ;  /* 0x00108007ff037984 */ /* 0x000e680008000800 */
[----:B------:R-:W-:Y:S04]  /*0180*/  LDS R2, [UR7+0x1100] ;  /* 0x00110007ff027984 */ /* 0x000fe80008000800 */
[----:B------:R-:W2:Y:S04]  /*0190*/  LDS R5, [UR7+0x2100] ;  /* 0x00210007ff057984 */ /* 0x000ea80008000800 */
[----:B------:R-:W-:Y:S04]  /*01a0*/  LDS R20, [UR7+0x1180] ;  /* 0x00118007ff147984 */ /* 0x000fe80008000800 */
[----:B------:R-:W3:Y:S04]  /*01b0*/  LDS R7, [UR7+0x2180] ;  /* 0x00218007ff077984 */ /* 0x000ee80008000800 */
[----:B------:R-:W-:Y:S04]  /*01c0*/  LDS R25, [UR7+0x1200] ;  /* 0x00120007ff197984 */ /* 0x000fe80008000800 */
[----:B------:R-:W4:Y:S04]  /*01d0*/  LDS R26, [UR7+0x2200] ;  /* 0x00220007ff1a7984 */ /* 0x000f280008000800 */
[----:B------:R-:W-:Y:S04]  /*01e0*/  LDS R21, [UR7+0x1280] ;  /* 0x00128007ff157984 */ /* 0x000fe80008000800 */
[----:B------:R-:W5:Y:S01]  /*01f0*/  LDS R22, [UR7+0x2280] ;  /* 0x00228007ff167984 */ /* 0x000f620008000800 */
[----:B0-----:R-:W-:-:S03]  /*0200*/  FMUL.FTZ R1, R0, R1 ;  /* 0x0000000100017220 */ /* 0x001fc60000410000 */
[----:B------:R-:W-:Y:S01]  /*0210*/  LDS R23, [UR7+0x1300] ;  /* 0x00130007ff177984 */ /* 0x000fe20008000800 */
[----:B-1----:R-:W-:-:S03]  /*0220*/  FMUL.FTZ R3, R0, R3 ;  /* 0x0000000300037220 */ /* 0x002fc60000410000 */
[----:B------:R-:W-:Y:S04]  /*0230*/  STS [UR7], R1 ;  /* 0x00000001ff007988 */ /* 0x000fe80008000807 */
[----:B------:R-:W-:Y:S01]  /*0240*/  STS [UR7+0x80], R3 ;  /* 0x00008003ff007988 */ /* 0x000fe20008000807 */
[----:B--2---:R-:W-:-:S03]  /*0250*/  FMUL.FTZ R0, R2, R5 ;  /* 0x0000000502007220 */ /* 0x004fc60000410000 */
[----:B------:R-:W0:Y:S04]  /*0260*/  LDS R24, [UR7+0x2300] ;  /* 0x00230007ff187984 */ /* 0x000e280008000800 */
[----:B------:R-:W-:Y:S01]  /*0270*/  LDS R18, [UR7+0x1380] ;  /* 0x00138007ff127984 */ /* 0x000fe20008000800 */
[----:B---3--:R-:W-:-:S03]  /*0280*/  FMUL.FTZ R20, R20, R7 ;  /* 0x0000000714147220 */ /* 0x008fc60000410000 */
[----:B------:R-:W1:Y:S04]  /*0290*/  LDS R19, [UR7+0x2380] ;  /* 0x00238007ff137984 */ /* 0x000e680008000800 */
[----:B------:R-:W-:Y:S01]  /*02a0*/  LDS R17, [UR7+0x2004] ;  /* 0x00200407ff117984 */ /* 0x000fe20008000800 */
[----:B----4-:R-:W-:-:S03]  /*02b0*/  FMUL.FTZ R25, R25, R26 ;  /* 0x0000001a19197220 */ /* 0x010fc60000410000 */
[----:B------:R-:W2:Y:S04]  /*02c0*/  LDS R11, [UR7+0x1004] ;  /* 0x00100407ff0b7984 */ /* 0x000ea80008000800 */
[----:B------:R-:W3:Y:S01]  /*02d0*/  LDS R14, [UR7+0x1084] ;  /* 0x00108407ff0e7984 */ /* 0x000ee20008000800 */
[----:B-----5:R-:W-:-:S03]  /*02e0*/  FMUL.FTZ R27, R21, R22 ;  /* 0x00000016151b7220 */ /* 0x020fc60000410000 */
[----:B------:R-:W-:Y:S04]  /*02f0*/  LDS R16, [UR7+0x1104] ;  /* 0x00110407ff107984 */ /* 0x000fe80008000800 */
[----:B------:R-:W4:Y:S04]  /*0300*/  LDS R13, [UR7+0x2104] ;  /* 0x00210407ff0d7984 */ /* 0x000f280008000800 */
[----:B------:R-:W-:Y:S04]  /*0310*/  LDS R15, [UR7+0x1184] ;  /* 0x00118407ff0f7984 */ /* 0x000fe80008000800 */
[----:B------:R-:W5:Y:S04]  /*0320*/  LDS R12, [UR7+0x2184] ;  /* 0x00218407ff0c7984 */ /* 0x000f680008000800 */
[----:B------:R-:W-:Y:S01]  /*0330*/  LDS R9, [UR7+0x1204] ;  /* 0x00120407ff097984 */ /* 0x000fe20008000800 */
[----:B0-----:R-:W-:-:S03]  /*0340*/  FMUL.FTZ R23, R23, R24 ;  /* 0x0000001817177220 */ /* 0x001fc60000410000 */
[----:B------:R-:W0:Y:S04]  /*0350*/  LDS R10, [UR7+0x2204] ;  /* 0x00220407ff0a7984 */ /* 0x000e280008000800 */
[----:B------:R-:W-:Y:S01]  /*0360*/  LDS R7, [UR7+0x1284] ;  /* 0x00128407ff077984 */ /* 0x000fe20008000800 */
[----:B-1----:R-:W-:-:S03]  /*0370*/  FMUL.FTZ R18, R18, R19 ;  /* 0x0000001312127220 */ /* 0x002fc60000410000 */
[----:B------:R-:W1:Y:S04]  /*0380*/  LDS R2, [UR7+0x2284] ;  /* 0x00228407ff027984 */ /* 0x000e680008000800 */
[----:B------:R-:W-:Y:S01]  /*0390*/  LDS R8, [UR7+0x1304] ;  /* 0x00130407ff087984 */ /* 0x000fe20008000800 */
[----:B--2---:R-:W-:-:S03]  /*03a0*/  FMUL.FTZ R11, R17, R11 ;  /* 0x0000000b110b7220 */ /* 0x004fc60000410000 */
[----:B------:R-:W2:Y:S01]  /*03b0*/  LDS R5, [UR7+0x2304] ;  /* 0x00230407ff057984 */ /* 0x000ea20008000800 */
[----:B---3--:R-:W-:-:S03]  /*03c0*/  FMUL.FTZ R14, R17, R14 ;  /* 0x0000000e110e7220 */ /* 0x008fc60000410000 */
[----:B------:R-:W-:Y:S04]  /*03d0*/  LDS R6, [UR7+0x1384] ;  /* 0x00138407ff067984 */ /* 0x000fe80008000800 */
[----:B------:R-:W3:Y:S01]  /*03e0*/  LDS R3, [UR7+0x2384] ;  /* 0x00238407ff037984 */ /* 0x000ee20008000800 */
[----:B----4-:R-:W-:-:S03]  /*03f0*/  FMUL.FTZ R13, R16, R13 ;  /* 0x0000000d100d7220 */ /* 0x010fc60000410000 */
[----:B------:R-:W-:Y:S04]  /*0400*/  LDS R1, [UR7+0x2008] ;  /* 0x00200807ff017984 */ /* 0x000fe80008000800 */
[----:B------:R-:W4:Y:S01]  /*0410*/  LDS R4, [UR7+0x1008] ;  /* 0x00100807ff047984 */ /* 0x000f220008000800 */
[----:B-----5:R-:W-:-:S03]  /*0420*/  FMUL.FTZ R12, R15, R12 ;  /* 0x0000000c0f0c7220 */ /* 0x020fc60000410000 */
[----:B------:R-:W5:Y:S04]  /*0430*/  LDS R26, [UR7+0x1088] ;  /* 0x00108807ff1a7984 */ /* 0x000f680008000800 */
[----:B------:R-:W-:Y:S01]  /*0440*/  LDS R22, [UR7+0x1108] ;  /* 0x00110807ff167984 */ /* 0x000fe20008000800 */
[----:B0-----:R-:W-:-:S03]  /*0450*/  FMUL.FTZ R9, R9, R10 ;  /* 0x0000000a09097220 */ /* 0x001fc60000410000 */
[----:B------:R-:W0:Y:S01]  /*0460*/  LDS R21, [UR7+0x2108] ;  /* 0x00210807ff157984 */ /* 0x000e220008000800 */
[----:B-1----:R-:W-:-:S03]  /*0470*/  FMUL.FTZ R2, R7, R2 ;  /* 0x0000000207027220 */ /* 0x002fc60000410000 */
[----:B------:R-:W-:Y:S04]  /*0480*/  STS [UR7+0x100], R0 ;  /* 0x00010000ff007988 */ /* 0x000fe80008000807 */
[----:B------:R-:W-:Y:S01]  /*0490*/  STS [UR7+0x180], R20 ;  /* 0x00018014ff007988 */ /* 0x000fe20008000807 */
[----:B--2---:R-:W-:-:S03]  /*04a0*/  FMUL.FTZ R5, R8, R5 ;  /* 0x0000000508057220 */ /* 0x004fc60000410000 */
[----:B------:R-:W-:Y:S04]  /*04b0*/  STS [UR7+0x200], R25 ;  /* 0x00020019ff007988 */ /* 0x000fe80008000807 */
[----:B------:R-:W-:Y:S01]  /*04c0*/  STS [UR7+0x300], R23 ;  /* 0x00030017ff007988 */ /* 0x000fe20008000807 */
[----:B---3--:R-:W-:-:S03]  /*04d0*/  FMUL.FTZ R3, R6, R3 ;  /* 0x0000000306037220 */ /* 0x008fc60000410000 */
[----:B------:R-:W-:Y:S04]  /*04e0*/  STS [UR7+0x380], R18 ;  /* 0x00038012ff007988 */ /* 0x000fe80008000807 */
[----:B------:R-:W-:Y:S01]  /*04f0*/  STS [UR7+0x4], R11 ;  /* 0x0000040bff007988 */ /* 0x000fe20008000807 */
[----:B----4-:R-:W-:-:S03]  /*0500*/  FMUL.FTZ R4, R1, R4 ;  /* 0x0000000401047220 */ /* 0x010fc60000410000 */
[----:B------:R-:W-:Y:S01]  /*0510*/  STS [UR7+0x84], R14 ;  /* 0x0000840eff007988 */ /* 0x000fe20008000807 */
[----:B-----5:R-:W-:-:S03]  /*0520*/  FMUL.FTZ R26, R1, R26 ;  /* 0x0000001a011a7220 */ /* 0x020fc60000410000 */
[----:B------:R-:W-:Y:S04]  /*0530*/  STS [UR7+0x104], R13 ;  /* 0x0001040dff007988 */ /* 0x000fe80008000807 */
[----:B------:R-:W-:Y:S01]  /*0540*/  STS [UR7+0x184], R12 ;  /* 0x0001840cff007988 */ /* 0x000fe20008000807 */
[----:B0-----:R-:W-:-:S03]  /*0550*/  FMUL.FTZ R21, R22, R21 ;  /* 0x0000001516157220 */ /* 0x001fc60000410000 */
[----:B------:R-:W-:Y:S04]  /*0560*/  STS [UR7+0x204], R9 ;  /* 0x00020409ff007988 */ /* 0x000fe80008000807 */
[----:B------:R-:W-:Y:S04]  /*0570*/  STS [UR7+0x284], R2 ;  /* 0x00028402ff007988 */ /* 0x000fe80008000807 */
[----:B------:R-:W-:Y:S04]  /*0580*/  STS [UR7+0x304], R5 ;  /* 0x00030405ff007988 */ /* 0x000fe80008000807 */
[----:B------:R-:W-:Y:S04]  /*0590*/  STS [UR7+0x384], R3 ;  /* 0x00038403ff007988 */ /* 0x000fe80008000807 */
[----:B------:R-:W-:Y:S04]  /*05a0*/  STS [UR7+0x8], R4 ;  /* 0x00000804ff007988 */ /* 0x000fe80008000807 */
[----:B------:R-:W-:Y:S04]  /*05b0*/  LDS R19, [UR7+0x1188] ;  /* 0x00118807ff137984 */ /* 0x000fe80008000800 */
[----:B------:R-:W0:Y:S04]  /*05c0*/  LDS R20, [UR7+0x2188] ;  /* 0x00218807ff147984 */ /* 0x000e280008000800 */
[----:B------:R-:W-:Y:S04]  /*05d0*/  LDS R23, [UR7+0x1208] ;  /* 0x00120807ff177984 */ /* 0x000fe80008000800 */
        /* <DEDUP_REMOVED lines=10> */
[----:B------:R-:W0:Y:S04]  /*0680*/  LDS R13, [UR7+0x108c] ;  /* 0x00108c07ff0d7984 */ /* 0x000e280008000800 */
[----:B------:R-:W-:Y:S01]  /*0690*/  LDS R15, [UR7+0x110c] ;  /* 0x00110c07ff0f7984 */ /* 0x000fe20008000800 */
[----:B-1----:R-:W-:-:S03]  /*06a0*/  FMUL.FTZ R23, R23, R24 ;  /* 0x0000001817177220 */ /* 0x002fc60000410000 */
[----:B------:R-:W1:Y:S04]  /*06b0*/  LDS R12, [UR7+0x210c] ;  /* 0x00210c07ff0c7984 */ /* 0x000e680008000800 */
[----:B------:R-:W-:Y:S01]  /*06c0*/  LDS R10, [UR7+0x118c] ;  /* 0x00118c07ff0a7984 */ /* 0x000fe20008000800 */
[----:B--2---:R-:W-:-:S03]  /*06d0*/  FMUL.FTZ R0, R1, R0 ;  /* 0x0000000001007220 */ /* 0x004fc60000410000 */
[----:B------:R-:W2:Y:S04]  /*06e0*/  LDS R11, [UR7+0x218c] ;  /* 0x00218c07ff0b7984 */ /* 0x000ea80008000800 */
[----:B------:R-:W-:Y:S01]  /*06f0*/  LDS R9, [UR7+0x120c] ;  /* 0x00120c07ff097984 */ /* 0x000fe20008000800 */
[----:B---3--:R-:W-:-:S03]  /*0700*/  FMUL.FTZ R22, R22, R25 ;  /* 0x0000001916167220 */ /* 0x008fc60000410000 */
[----:B------:R-:W3:Y:S04]  /*0710*/  LDS R2, [UR7+0x220c] ;  /* 0x00220c07ff027984 */ /* 0x000ee80008000800 */
[----:B------:R-:W-:Y:S01]  /*0720*/  LDS R8, [UR7+0x128c] ;  /* 0x00128c07ff087984 */ /* 0x000fe20008000800 */
[----:B----4-:R-:W-:-:S03]  /*0730*/  FMUL.FTZ R17, R17, R18 ;  /* 0x0000001211117220 */ /* 0x010fc60000410000 */
[----:B------:R-:W4:Y:S04]  /*0740*/  LDS R5, [UR7+0x228c] ;  /* 0x00228c07ff057984 */ /* 0x000f280008000800 */
[----:B------:R-:W-:Y:S01]  /*0750*/  LDS R7, [UR7+0x130c] ;  /* 0x00130c07ff077984 */ /* 0x000fe20008000800 */
[----:B-----5:R-:W-:-:S03]  /*0760*/  FMUL.FTZ R14, R16, R14 ;  /* 0x0000000e100e7220 */ /* 0x020fc60000410000 */
[----:B------:R-:W5:Y:S01]  /*0770*/  LDS R4, [UR7+0x230c] ;  /* 0x00230c07ff047984 */ /* 0x000f620008000800 */
[----:B0-----:R-:W-:-:S03]  /*0780*/  FMUL.FTZ R13, R16, R13 ;  /* 0x0000000d100d7220 */ /* 0x001fc60000410000 */
[----:B------:R-:W-:Y:S04]  /*0790*/  LDS R6, [UR7+0x138c] ;  /* 0x00138c07ff067984 */ /* 0x000fe80008000800 */
[----:B------:R-:W0:Y:S01]  /*07a0*/  LDS R3, [UR7+0x238c] ;  /* 0x00238c07ff037984 */ /* 0x000e220008000800 */
[----:B-1----:R-:W-:-:S03]  /*07b0*/  FMUL.FTZ R12, R15, R12 ;  /* 0x0000000c0f0c7220 */ /* 0x002fc60000410000 */
[----:B------:R1:W-:Y:S01]  /*07c0*/  STS [UR7+0x280], R27 ;  /* 0x0002801bff007988 */ /* 0x0003e20008000807 */
[----:B--2---:R-:W-:-:S03]  /*07d0*/  FMUL.FTZ R10, R10, R11 ;  /* 0x0000000b0a0a7220 */ /* 0x004fc60000410000 */
[----:B------:R1:W-:Y:S04]  /*07e0*/  STS [UR7+0x88], R26 ;  /* 0x0000881aff007988 */ /* 0x0003e80008000807 */
[----:B------:R1:W-:Y:S01]  /*07f0*/  STS [UR7+0x108], R21 ;  /* 0x00010815ff007988 */ /* 0x0003e20008000807 */
[----:B---3--:R-:W-:-:S03]  /*0800*/  FMUL.FTZ R2, R9, R2 ;  /* 0x0000000209027220 */ /* 0x008fc60000410000 */
[----:B------:R1:W-:Y:S04]  /*0810*/  STS [UR7+0x188], R19 ;  /* 0x00018813ff007988 */ /* 0x0003e80008000807 */
[----:B------:R1:W-:Y:S01]  /*0820*/  STS [UR7+0x208], R23 ;  /* 0x00020817ff007988 */ /* 0x0003e20008000807 */
[----:B----4-:R-:W-:-:S03]  /*0830*/  FMUL.FTZ R5, R8, R5 ;  /* 0x0000000508057220 */ /* 0x010fc60000410000 */
[----:B------:R1:W-:Y:S04]  /*0840*/  STS [UR7+0x288], R0 ;  /* 0x00028800ff007988 */ /* 0x0003e80008000807 */
[----:B------:R1:W-:Y:S01]  /*0850*/  STS [UR7+0x308], R22 ;  /* 0x00030816ff007988 */ /* 0x0003e20008000807 */
[----:B-----5:R-:W-:-:S03]  /*0860*/  FMUL.FTZ R4, R7, R4 ;  /* 0x0000000407047220 */ /* 0x020fc60000410000 */
[----:B------:R1:W-:Y:S04]  /*0870*/  STS [UR7+0x388], R17 ;  /* 0x00038811ff007988 */ /* 0x0003e80008000807 */
[----:B------:R1:W-:Y:S01]  /*0880*/  STS [UR7+0xc], R14 ;  /* 0x00000c0eff007988 */ /* 0x0003e20008000807 */
[----:B0-----:R-:W-:-:S03]  /*0890*/  FMUL.FTZ R3, R6, R3 ;  /* 0x0000000306037220 */ /* 0x001fc60000410000 */
[----:B------:R1:W-:Y:S04]  /*08a0*/  STS [UR7+0x8c], R13 ;  /* 0x00008c0dff007988 */ /* 0x0003e80008000807 */
[----:B------:R1:W-:Y:S04]  /*08b0*/  STS [UR7+0x10c], R12 ;  /* 0x00010c0cff007988 */ /* 0x0003e80008000807 */
[----:B------:R1:W-:Y:S04]  /*08c0*/  STS [UR7+0x18c], R10 ;  /* 0x00018c0aff007988 */ /* 0x0003e80008000807 */
[----:B------:R1:W-:Y:S04]  /*08d0*/  STS [UR7+0x20c], R2 ;  /* 0x00020c02ff007988 */ /* 0x0003e80008000807 */
[----:B------:R1:W-:Y:S04]  /*08e0*/  STS [UR7+0x28c], R5 ;  /* 0x00028c05ff007988 */ /* 0x0003e80008000807 */
[----:B------:R1:W-:Y:S04]  /*08f0*/  STS [UR7+0x30c], R4 ;  /* 0x00030c04ff007988 */ /* 0x0003e80008000807 */
[----:B------:R1:W-:Y:S01]  /*0900*/  STS [UR7+0x38c], R3 ;  /* 0x00038c03ff007988 */ /* 0x0003e20008000807 */
[----:B------:R-:W-:-:S04]  /*0910*/  UIADD3 UR7, UPT, UPT, UR7, 0x10, URZ ;  /* 0x0000001007077890 */ /* 0x000fc8000fffe0ff */
[----:B------:R-:W-:-:S09]  /*0920*/  UISETP.GE.AND UP2, UPT, UR7, UR8, UPT ;  /* 0x000000080700728c */ /* 0x000fd2000bf46270 */
[----:B-1----:R-:W-:Y:S05]  /*0930*/  BRA.U !UP2, `(.L_x_2) ;  /* 0xfffffff90a047547 */ /* 0x002fea000b83ffff */
.L_x_1:
[----:B------:R-:W-:-:S04]  /*0940*/  UIADD3 UR8, UPT, UPT, -UR7, UR6, URZ ;  /* 0x0000000607087290 */ /* 0x000fc8000fffe1ff */
[----:B------:R-:W-:-:S09]  /*0950*/  UISETP.GT.AND UP2, UPT, UR8, 0x4, UPT ;  /* 0x000000040800788c */ /* 0x000fd2000bf44270 */
[----:B------:R-:W-:Y:S05]  /*0960*/  BRA.U !UP2, `(.L_x_3) ;  /* 0x000000050a007547 */ /* 0x000fea000b800000 */
[----:B------:R-:W-:Y:S01]  /*0970*/  LDS R0, [UR7+0x2000] ;  /* 0x00200007ff007984 */ /* 0x000fe20008000800 */
[----:B------:R-:W-:-:S03]  /*0980*/  UPLOP3.LUT UP0, UPT, UPT, UPT, UPT, 0x40, 0x4 ;  /* 0x000000000004789c */ /* 0x000fc60003f0e870 */
        /* <DEDUP_REMOVED lines=9> */
[----:B------:R-:W-:Y:S01]  /*0a20*/  LDS R25, [UR7+0x1300] ;  /* 0x00130007ff197984 */ /* 0x000fe20008000800 */
[----:B0-----:R-:W-:-:S03]  /*0a30*/  FMUL.FTZ R3, R0, R1 ;  /* 0x0000000100037220 */ /* 0x001fc60000410000 */
[----:B------:R-:W0:Y:S01]  /*0a40*/  LDS R26, [UR7+0x2300] ;  /* 0x00230007ff1a7984 */ /* 0x000e220008000800 */
[----:B-1----:R-:W-:-:S03]  /*0a50*/  FMUL.FTZ R0, R0, R5 ;  /* 0x0000000500007220 */ /* 0x002fc60000410000 */
[----:B------:R-:W-:Y:S04]  /*0a60*/  STS [UR7], R3 ;  /* 0x00000003ff007988 */ /* 0x000fe80008000807 */
[----:B------:R-:W1:Y:S01]  /*0a70*/  LDS R1, [UR7+0x2280] ;  /* 0x00228007ff017984 */ /* 0x000e620008000800 */
[----:B--2---:R-:W-:-:S03]  /*0a80*/  FMUL.FTZ R20, R4, R7 ;  /* 0x0000000704147220 */ /* 0x004fc60000410000 */
[----:B------:R-:W-:Y:S04]  /*0a90*/  LDS R18, [UR7+0x1380] ;  /* 0x00138007ff127984 */ /* 0x000fe80008000800 */
[----:B------:R-:W2:Y:S01]  /*0aa0*/  LDS R19, [UR7+0x2380] ;  /* 0x00238007ff137984 */ /* 0x000ea20008000800 */
[----:B---3--:R-:W-:-:S03]  /*0ab0*/  FMUL.FTZ R21, R21, R22 ;  /* 0x0000001615157220 */ /* 0x008fc60000410000 */
[----:B------:R-:W-:Y:S04]  /*0ac0*/  LDS R17, [UR7+0x2004] ;  /* 0x00200407ff117984 */ /* 0x000fe80008000800 */
[----:B------:R-:W3:Y:S01]  /*0ad0*/  LDS R15, [UR7+0x1004] ;  /* 0x00100407ff0f7984 */ /* 0x000ee20008000800 */
[----:B----4-:R-:W-:-:S03]  /*0ae0*/  FMUL.FTZ R23, R23, R24 ;  /* 0x0000001817177220 */ /* 0x010fc60000410000 */
        /* <DEDUP_REMOVED lines=14> */
[----:B------:R-:W3:Y:S01]  /*0bd0*/  LDS R5, [UR7+0x2304] ;  /* 0x00230407ff057984 */ /* 0x000ee20008000800 */
[----:B----4-:R-:W-:-:S03]  /*0be0*/  FMUL.FTZ R14, R17, R14 ;  /* 0x0000000e110e7220 */ /* 0x010fc60000410000 */
[----:B------:R-:W-:Y:S04]  /*0bf0*/  LDS R7, [UR7+0x1384] ;  /* 0x00138407ff077984 */ /* 0x000fe80008000800 */
[----:B------:R-:W4:Y:S01]  /*0c00*/  LDS R4, [UR7+0x2384] ;  /* 0x00238407ff047984 */ /* 0x000f220008000800 */
[----:B-----5:R-:W-:-:S03]  /*0c10*/  FMUL.FTZ R13, R16, R13 ;  /* 0x0000000d100d7220 */ /* 0x020fc60000410000 */
[----:B------:R5:W-:Y:S01]  /*0c20*/  STS [UR7+0x80], R0 ;  /* 0x00008000ff007988 */ /* 0x000be20008000807 */
[----:B0-----:R-:W-:-:S03]  /*0c30*/  FMUL.FTZ R11, R11, R12 ;  /* 0x0000000c0b0b7220 */ /* 0x001fc60000410000 */
[----:B------:R5:W-:Y:S04]  /*0c40*/  STS [UR7+0x100], R20 ;  /* 0x00010014ff007988 */ /* 0x000be80008000807 */
[----:B------:R5:W-:Y:S01]  /*0c50*/  STS [UR7+0x180], R21 ;  /* 0x00018015ff007988 */ /* 0x000be20008000807 */
[----:B-1----:R-:W-:-:S03]  /*0c60*/  FMUL.FTZ R3, R10, R3 ;  /* 0x000000030a037220 */ /* 0x002fc60000410000 */
[----:B------:R5:W-:Y:S04]  /*0c70*/  STS [UR7+0x200], R23 ;  /* 0x00020017ff007988 */ /* 0x000be80008000807 */
        /* <DEDUP_REMOVED lines=9> */
[----:B------:R5:W-:Y:S04]  /*0d10*/  STS [UR7+0x184], R11 ;  /* 0x0001840bff007988 */ /* 0x000be80008000807 */
[----:B------:R5:W-:Y:S04]  /*0d20*/  STS [UR7+0x204], R3 ;  /* 0x00020403ff007988 */ /* 0x000be80008000807 */
[----:B------:R5:W-:Y:S04]  /*0d30*/  STS [UR7+0x284], R6 ;  /* 0x00028406ff007988 */ /* 0x000be80008000807 */
[----:B------:R5:W-:Y:S04]  /*0d40*/  STS [UR7+0x304], R5 ;  /* 0x00030405ff007988 */ /* 0x000be80008000807 */
[----:B------:R5:W-:Y:S01]  /*0d50*/  STS [UR7+0x384], R4 ;  /* 0x00038404ff007988 */ /* 0x000be20008000807 */
[----:B------:R-:W-:-:S12]  /*0d60*/  UIADD3 UR7, UPT, UPT, UR7, 0x8, URZ ;  /* 0x0000000807077890 */ /* 0x000fd8000fffe0ff */
.L_x_3:
[----:B------:R-:W-:-:S09]  /*0d70*/  UISETP.NE.OR UP0, UPT, UR7, UR6, UP0 ;  /* 0x000000060700728c */ /* 0x000fd20008705670 */
[----:B------:R-:W-:Y:S05]  /*0d80*/  BRA.U !UP0, `(.L_x_4) ;  /* 0x0000000108887547 */ /* 0x000fea000b800000 */
.L_x_0:
[----:B-----5:R-:W-:Y:S04]  /*0d90*/  LDS R0, [UR7+0x2000] ;  /* 0x00200007ff007984 */ /* 0x020fe80008000800 */
        /* <DEDUP_REMOVED lines=9> */
[----:B------:R-:W5:Y:S04]  /*0e30*/  LDS R11, [UR7+0x2280] ;  /* 0x00228007ff0b7984 */ /* 0x000f680008000800 */
[----:B------:R-:W-:Y:S01]  /*0e40*/  LDS R10, [UR7+0x1300] ;  /* 0x00130007ff0a7984 */ /* 0x000fe20008000800 */
[----:B0-----:R-:W-:-:S03]  /*0e50*/  FMUL.FTZ R1, R0, R1 ;  /* 0x0000000100017220 */ /* 0x001fc60000410000 */
[----:B------:R-:W0:Y:S01]  /*0e60*/  LDS R13, [UR7+0x2300] ;  /* 0x00230007ff0d7984 */ /* 0x000e220008000800 */
[----:B-1----:R-:W-:-:S03]  /*0e70*/  FMUL.FTZ R3, R0, R3 ;  /* 0x0000000300037220 */ /* 0x002fc60000410000 */
[----:B------:R-:W-:Y:S04]  /*0e80*/  LDS R12, [UR7+0x1380] ;  /* 0x00138007ff0c7984 */ /* 0x000fe80008000800 */
[----:B------:R-:W1:Y:S01]  /*0e90*/  LDS R15, [UR7+0x2380] ;  /* 0x00238007ff0f7984 */ /* 0x000e620008000800 */
[----:B--2---:R-:W-:-:S03]  /*0ea0*/  FMUL.FTZ R2, R2, R5 ;  /* 0x0000000502027220 */ /* 0x004fc60000410000 */
[----:B------:R2:W-:Y:S01]  /*0eb0*/  STS [UR7], R1 ;  /* 0x00000001ff007988 */ /* 0x0005e20008000807 */
[----:B---3--:R-:W-:-:S03]  /*0ec0*/  FMUL.FTZ R4, R4, R7 ;  /* 0x0000000704047220 */ /* 0x008fc60000410000 */
[----:B------:R2:W-:Y:S04]  /*0ed0*/  STS [UR7+0x80], R3 ;  /* 0x00008003ff007988 */ /* 0x0005e80008000807 */
[----:B------:R2:W-:Y:S01]  /*0ee0*/  STS [UR7+0x100], R2 ;  /* 0x00010002ff007988 */ /* 0x0005e20008000807 */
[----:B----4-:R-:W-:-:S03]  /*0ef0*/  FMUL.FTZ R6, R6, R9 ;  /* 0x0000000906067220 */ /* 0x010fc60000410000 */
[----:B------:R2:W-:Y:S04]  /*0f00*/  STS [UR7+0x180], R4 ;  /* 0x00018004ff007988 */ /* 0x0005e80008000807 */
[----:B------:R2:W-:Y:S01]  /*0f10*/  STS [UR7+0x200], R6 ;  /* 0x00020006ff007988 */ /* 0x0005e20008000807 */
[----:B-----5:R-:W-:-:S05]  /*0f20*/  FMUL.FTZ R8, R8, R11 ;  /* 0x0000000b08087220 */ /* 0x020fca0000410000 */
[----:B------:R2:W-:Y:S01]  /*0f30*/  STS [UR7+0x280], R8 ;  /* 0x00028008ff007988 */ /* 0x0005e20008000807 */
[----:B0-----:R-:W-:-:S05]  /*0f40*/  FMUL.FTZ R10, R10, R13 ;  /* 0x0000000d0a0a7220 */ /* 0x001fca0000410000 */
[----:B------:R2:W-:Y:S01]  /*0f50*/  STS [UR7+0x300], R10 ;  /* 0x0003000aff007988 */ /* 0x0005e20008000807 */
[----:B-1----:R-:W-:-:S05]  /*0f60*/  FMUL.FTZ R12, R12, R15 ;  /* 0x0000000f0c0c7220 */ /* 0x002fca0000410000 */
[----:B------:R2:W-:Y:S01]  /*0f70*/  STS [UR7+0x380], R12 ;  /* 0x0003800cff007988 */ /* 0x0005e20008000807 */
[----:B------:R-:W-:-:S04]  /*0f80*/  UIADD3 UR7, UPT, UPT, UR7, 0x4, URZ ;  /* 0x0000000407077890 */ /* 0x000fc8000fffe0ff */
[----:B------:R-:W-:-:S09]  /*0f90*/  UISETP.NE.AND UP0, UPT, UR7, UR6, UPT ;  /* 0x000000060700728c */ /* 0x000fd2000bf05270 */
[----:B--2---:R-:W-:Y:S05]  /*0fa0*/  BRA.U UP0, `(.L_x_0) ;  /* 0xfffffffd00787547 */ /* 0x004fea000b83ffff */
.L_x_4:
[----:B------:R-:W-:Y:S02]  /*0fb0*/  UIADD3 UR6, UPT, UPT, UR6, 0x400, URZ ;  /* 0x0000040006067890 */ /* 0x000fe4000fffe0ff */
[----:B------:R-:W-:Y:S01]  /*0fc0*/  UIADD3 UR5, UPT, UPT, UR5, 0x400, URZ ;  /* 0x0000040005057890 */ /* 0x000fe2000fffe0ff */
[----:B------:R-:W-:Y:S11]  /*0fd0*/  BRA.U !UP1, `(.L_x_5) ;  /* 0xfffffff109307547 */ /* 0x000ff6000b83ffff */
[----:B------:R-:W-:Y:S05]  /*0fe0*/  EXIT ;  /* 0x000000000000794d */ /* 0x000fea0003800000 */
.L_x_6:
[----:B------:R-:W-:-:S00]  /*0ff0*/  BRA `(.L_x_6) ;  /* 0xfffffffc00fc7947 */ /* 0x000fc0000383ffff */
[----:B------:R-:W-:-:S00]  /*1000*/  NOP ;  /* 0x0000000000007918 */ /* 0x000fc00000000000 */
[----:B------:R-:W-:-:S00]  /*1010*/  NOP ;  /* 0x0000000000007918 */ /* 0x000fc00000000000 */
[----:B------:R-:W-:-:S00]  /*1020*/  NOP ;  /* 0x0000000000007918 */ /* 0x000fc00000000000 */
[----:B------:R-:W-:-:S00]  /*1030*/  NOP ;  /* 0x0000000000007918 */ /* 0x000fc00000000000 */
[----:B------:R-:W-:-:S00]  /*1040*/  NOP ;  /* 0x0000000000007918 */ /* 0x000fc00000000000 */
[----:B------:R-:W-:-:S00]  /*1050*/  NOP ;  /* 0x0000000000007918 */ /* 0x000fc00000000000 */
[----:B------:R-:W-:-:S00]  /*1060*/  NOP ;  /* 0x0000000000007918 */ /* 0x000fc00000000000 */
[----:B------:R-:W-:-:S00]  /*1070*/  NOP ;  /* 0x0000000000007918 */ /* 0x000fc00000000000 */
.L_x_7:


//--------------------- .nv.shared.doit           --------------------------
	.section	.nv.shared.doit,"aw",@nobits
	.sectionflags	@""
	.align	4
.nv.shared.doit:
	.zero		13312


//--------------------- .nv.shared.reserved.0     --------------------------
	.section	.nv.shared.reserved.0,"aw",@nobits
	.weak		__nv_reservedSMEM_offset_0_alias
	.size		__nv_reservedSMEM_offset_0_alias, 0, 64
	.other		__nv_reservedSMEM_offset_0_alias,@"STO_CUDA_RESERVED_SHARED STV_DEFAULT"
__nv_reservedSMEM_offset_0_alias:
	.zero		0
	.zero		64


//--------------------- .nv.constant0.doit        --------------------------
	.section	.nv.constant0.doit,"a",@progbits
	.sectionflags	@""
	.align	4
.nv.constant0.doit:
	.zero		896


//--------------------- SYMBOLS --------------------------

	.type		.nv.reservedSmem.offset0,@object
	.size		.nv.reservedSmem.offset0,0x4
	.type		.nv.reservedSmem.cap,@object
	.size		.nv.reservedSmem.cap,0x4
